//
// Generated by NVIDIA NVVM Compiler
//
// Compiler Build ID: CL-36424714
// Cuda compilation tools, release 13.0, V13.0.88
// Based on NVVM 20.0.0
//

.version 9.0
.target sm_100
.address_size 64

	// .globl	_Z10stencil_1dPiS_
// _ZZ10stencil_1dPiS_E4temp has been demoted

.visible .entry _Z10stencil_1dPiS_(
	.param .u64 .ptr .align 1 _Z10stencil_1dPiS__param_0,
	.param .u64 .ptr .align 1 _Z10stencil_1dPiS__param_1
)
{
	.reg .pred 	%p<7>;
	.reg .b32 	%r<24>;
	.reg .b64 	%rd<11>;
	// demoted variable
	.shared .align 4 .b8 _ZZ10stencil_1dPiS_E4temp[36];
	ld.param.u64 	%rd4, [_Z10stencil_1dPiS__param_0];
	ld.param.u64 	%rd3, [_Z10stencil_1dPiS__param_1];
	cvta.to.global.u64 	%rd1, %rd4;
	mov.u32 	%r1, %tid.x;
	mov.u32 	%r4, %ctaid.x;
	mov.u32 	%r5, %ntid.x;
	mad.lo.s32 	%r2, %r4, %r5, %r1;
	setp.gt.u32 	%p1, %r1, 8;
	shl.b32 	%r6, %r1, 2;
	mov.u32 	%r7, _ZZ10stencil_1dPiS_E4temp;
	add.s32 	%r3, %r7, %r6;
	@%p1 bra 	$L__BB0_2;
	mov.b32 	%r8, 0;
	st.shared.u32 	[%r3], %r8;
$L__BB0_2:
	bar.sync 	0;
	setp.gt.s32 	%p2, %r2, 9;
	mul.wide.s32 	%rd5, %r2, 4;
	add.s64 	%rd2, %rd1, %rd5;
	@%p2 bra 	$L__BB0_4;
	ld.global.u32 	%r9, [%rd2];
	st.shared.u32 	[%r3+8], %r9;
$L__BB0_4:
	setp.gt.u32 	%p3, %r1, 1;
	@%p3 bra 	$L__BB0_10;
	setp.gt.s32 	%p4, %r2, 1;
	@%p4 bra 	$L__BB0_7;
	mov.b32 	%r10, 0;
	st.shared.u32 	[%r3], %r10;
	bra.uni 	$L__BB0_8;
$L__BB0_7:
	add.s32 	%r11, %r2, -2;
	mul.wide.u32 	%rd6, %r11, 4;
	add.s64 	%rd7, %rd1, %rd6;
	ld.global.u32 	%r12, [%rd7];
	st.shared.u32 	[%r3], %r12;
	setp.gt.u32 	%p5, %r2, 4;
	@%p5 bra 	$L__BB0_9;
$L__BB0_8:
	ld.global.u32 	%r14, [%rd2+20];
	st.shared.u32 	[%r3+28], %r14;
	bra.uni 	$L__BB0_10;
$L__BB0_9:
	mov.b32 	%r13, 0;
	st.shared.u32 	[%r3+28], %r13;
$L__BB0_10:
	setp.gt.s32 	%p6, %r2, 9;
	bar.sync 	0;
	@%p6 bra 	$L__BB0_12;
	ld.shared.u32 	%r15, [%r3];
	ld.shared.u32 	%r16, [%r3+4];
	ld.shared.u32 	%r17, [%r3+8];
	ld.shared.u32 	%r18, [%r3+12];
	ld.shared.u32 	%r19, [%r3+16];
	cvta.to.global.u64 	%rd8, %rd3;
	add.s64 	%rd10, %rd8, %rd5;
	add.s32 	%r20, %r16, %r15;
	add.s32 	%r21, %r17, %r20;
	add.s32 	%r22, %r18, %r21;
	add.s32 	%r23, %r19, %r22;
	st.global.u32 	[%rd10], %r23;
$L__BB0_12:
	ret;

}


// ===== COMPILED SASS (sm_100) =====

	.target	sm_100

	.elftype	@"ET_EXEC"


//--------------------- .note.nv.tkinfo           --------------------------
	.section	.note.nv.tkinfo,"",@"SHT_NOTE"
	.sectionflags	@"SHF_NOTE_NV_TKINFO"
	.tkinfo
        /*0018*/ 	.word	0x00000002
        /*0030*/ 	.string	""
        /*0030*/ 	.string	"ptxas"
        /*0030*/ 	.string	"Cuda compilation tools, release 13.0, V13.0.88"
        /*0030*/ 	.string	"Build cuda_13.0.r13.0/compiler.36424714_0"
        /*0030*/ 	.string	"-arch sm_100 -m 64 "



//--------------------- .note.nv.cuinfo           --------------------------
	.section	.note.nv.cuinfo,"",@"SHT_NOTE"
	.sectionflags	@"SHF_NOTE_NV_CUINFO"
        /*0018*/ 	.short	0x0002
        /*001a*/ 	.short	0x0064
        /*001c*/ 	.short	0x0082
	.zero		2


//--------------------- .nv.info                  --------------------------
	.section	.nv.info,"",@"SHT_CUDA_INFO"
	.align	4


	//----- nvinfo : EIATTR_REGCOUNT
	.align		4
        /*0000*/ 	.byte	0x04, 0x2f
        /*0002*/ 	.short	(.L_1 - .L_0)
	.align		4
.L_0:
        /*0004*/ 	.word	index@(_Z10stencil_1dPiS_)
        /*0008*/ 	.word	0x0000000c


	//----- nvinfo : EIATTR_FRAME_SIZE
	.align		4
.L_1:
        /*000c*/ 	.byte	0x04, 0x11
        /*000e*/ 	.short	(.L_3 - .L_2)
	.align		4
.L_2:
        /*0010*/ 	.word	index@(_Z10stencil_1dPiS_)
        /*0014*/ 	.word	0x00000000


	//----- nvinfo : EIATTR_MIN_STACK_SIZE
	.align		4
.L_3:
        /*0018*/ 	.byte	0x04, 0x12
        /*001a*/ 	.short	(.L_5 - .L_4)
	.align		4
.L_4:
        /*001c*/ 	.word	index@(_Z10stencil_1dPiS_)
        /*0020*/ 	.word	0x00000000
.L_5:


//--------------------- .nv.compat                --------------------------
	.section	.nv.compat,"",@"SHT_CUDA_COMPAT_INFO"
	.align	4
        /*0000*/ 	.byte	0x02, 0x09, 0x00, 0x00, 0x02, 0x02, 0x01, 0x00, 0x02, 0x05, 0x05, 0x00, 0x03, 0x07, 0x01, 0x01
        /*0010*/ 	.byte	0x02, 0x03, 0x00, 0x00, 0x02, 0x06, 0x01, 0x00, 0x04, 0x0b, 0x08, 0x00, 0x09, 0x00, 0x00, 0x00
        /*0020*/ 	.byte	0x00, 0x00, 0x00, 0x00


//--------------------- .nv.info._Z10stencil_1dPiS_ --------------------------
	.section	.nv.info._Z10stencil_1dPiS_,"",@"SHT_CUDA_INFO"
	.sectionflags	@""
	.align	4


	//----- nvinfo : EIATTR_CUDA_API_VERSION
	.align		4
        /*0000*/ 	.byte	0x04, 0x37
        /*0002*/ 	.short	(.L_7 - .L_6)
.L_6:
        /*0004*/ 	.word	0x00000082


	//----- nvinfo : EIATTR_KPARAM_INFO
	.align		4
.L_7:
        /*0008*/ 	.byte	0x04, 0x17
        /*000a*/ 	.short	(.L_9 - .L_8)
.L_8:
        /*000c*/ 	.word	0x00000000
        /*0010*/ 	.short	0x0001
        /*0012*/ 	.short	0x0008
        /*0014*/ 	.byte	0x00, 0xf5, 0x21, 0x00


	//----- nvinfo : EIATTR_KPARAM_INFO
	.align		4
.L_9:
        /*0018*/ 	.byte	0x04, 0x17
        /*001a*/ 	.short	(.L_11 - .L_10)
.L_10:
        /*001c*/ 	.word	0x00000000
        /*0020*/ 	.short	0x0000
        /*0022*/ 	.short	0x0000
        /*0024*/ 	.byte	0x00, 0xf5, 0x21, 0x00


	//----- nvinfo : EIATTR_SPARSE_MMA_MASK
	.align		4
.L_11:
        /*0028*/ 	.byte	0x03, 0x50
        /*002a*/ 	.short	0x0000


	//----- nvinfo : EIATTR_MAXREG_COUNT
	.align		4
        /*002c*/ 	.byte	0x03, 0x1b
        /*002e*/ 	.short	0x00ff


	//----- nvinfo : EIATTR_NUM_BARRIERS
	.align		4
        /*0030*/ 	.byte	0x02, 0x4c
        /*0032*/ 	.byte	0x01
	.zero		1


	//----- nvinfo : EIATTR_MERCURY_ISA_VERSION
	.align		4
        /*0034*/ 	.byte	0x03, 0x5f
        /*0036*/ 	.short	0x0101


	//----- nvinfo : EIATTR_VRC_CTA_INIT_COUNT
	.align		4
        /*0038*/ 	.byte	0x02, 0x4a
	.zero		1
	.zero		1


	//----- nvinfo : EIATTR_EXIT_INSTR_OFFSETS
	.align		4
        /*003c*/ 	.byte	0x04, 0x1c
        /*003e*/ 	.short	(.L_13 - .L_12)


	//   ....[0]....
.L_12:
        /*0040*/ 	.word	0x000002b0


	//   ....[1]....
        /*0044*/ 	.word	0x00000360


	//----- nvinfo : EIATTR_CRS_STACK_SIZE
	.align		4
.L_13:
        /*0048*/ 	.byte	0x04, 0x1e
        /*004a*/ 	.short	(.L_15 - .L_14)
.L_14:
        /*004c*/ 	.word	0x00000000


	//----- nvinfo : EIATTR_CBANK_PARAM_SIZE
	.align		4
.L_15:
        /*0050*/ 	.byte	0x03, 0x19
        /*0052*/ 	.short	0x0010


	//----- nvinfo : EIATTR_PARAM_CBANK
	.align		4
        /*0054*/ 	.byte	0x04, 0x0a
        /*0056*/ 	.short	(.L_17 - .L_16)
	.align		4
.L_16:
        /*0058*/ 	.word	index@(.nv.constant0._Z10stencil_1dPiS_)
        /*005c*/ 	.short	0x0380
        /*005e*/ 	.short	0x0010


	//----- nvinfo : EIATTR_SW_WAR
	.align		4
.L_17:
        /*0060*/ 	.byte	0x04, 0x36
        /*0062*/ 	.short	(.L_19 - .L_18)
.L_18:
        /*0064*/ 	.word	0x00000008
.L_19:


//--------------------- .nv.callgraph             --------------------------
	.section	.nv.callgraph,"",@"SHT_CUDA_CALLGRAPH"
	.align	4
	.sectionentsize	8
	.align		4
        /*0000*/ 	.word	0x00000000
	.align		4
        /*0004*/ 	.word	0xffffffff
	.align		4
        /*0008*/ 	.word	0x00000000
	.align		4
        /*000c*/ 	.word	0xfffffffe
	.align		4
        /*0010*/ 	.word	0x00000000
	.align		4
        /*0014*/ 	.word	0xfffffffd
	.align		4
        /*0018*/ 	.word	0x00000000
	.align		4
        /*001c*/ 	.word	0xfffffffc


//--------------------- .text._Z10stencil_1dPiS_  --------------------------
	.section	.text._Z10stencil_1dPiS_,"ax",@progbits
	.align	128
        .global         _Z10stencil_1dPiS_
        .type           _Z10stencil_1dPiS_,@function
        .size           _Z10stencil_1dPiS_,(.L_x_8 - _Z10stencil_1dPiS_)
        .other          _Z10stencil_1dPiS_,@"STO_CUDA_ENTRY STV_DEFAULT"
_Z10stencil_1dPiS_:
.text._Z10stencil_1dPiS_:
[----:B------:R-:W-:Y:S01]  /*0000*/  LDC R1, c[0x0][0x37c] ;  /* 0x0000df00ff017b82 */ /* 0x000fe20000000800 */
[----:B------:R-:W0:Y:S07]  /*0010*/  S2R R2, SR_TID.X ;  /* 0x0000000000027919 */ /* 0x000e2e0000002100 */
[----:B------:R-:W1:Y:S01]  /*0020*/  S2UR UR5, SR_CgaCtaId ;  /* 0x00000000000579c3 */ /* 0x000e620000008800 */
[----:B------:R-:W-:Y:S01]  /*0030*/  UMOV UR4, 0x400 ;  /* 0x0000040000047882 */ /* 0x000fe20000000000 */
[----:B------:R-:W-:Y:S06]  /*0040*/  BSSY.RECONVERGENT B0, `(.L_x_0) ;  /* 0x0000011000007945 */ /* 0x000fec0003800200 */
[----:B------:R-:W2:Y:S08]  /*0050*/  S2UR UR6, SR_CTAID.X ;  /* 0x00000000000679c3 */ /* 0x000eb00000002500 */
[----:B------:R-:W2:Y:S01]  /*0060*/  LDC R7, c[0x0][0x360] ;  /* 0x0000d800ff077b82 */ /* 0x000ea20000000800 */
[----:B-1----:R-:W-:-:S07]  /*0070*/  ULEA UR4, UR5, UR4, 0x18 ;  /* 0x0000000405047291 */ /* 0x002fce000f8ec0ff */
[----:B------:R-:W1:Y:S01]  /*0080*/  LDC.64 R4, c[0x0][0x380] ;  /* 0x0000e000ff047b82 */ /* 0x000e620000000a00 */
[C---:B0-----:R-:W-:Y:S02]  /*0090*/  ISETP.GT.U32.AND P0, PT, R2.reuse, 0x8, PT ;  /* 0x000000080200780c */ /* 0x041fe40003f04070 */
[C---:B------:R-:W-:Y:S01]  /*00a0*/  LEA R0, R2.reuse, UR4, 0x2 ;  /* 0x0000000402007c11 */ /* 0x040fe2000f8e10ff */
[----:B------:R-:W0:Y:S01]  /*00b0*/  LDCU.64 UR4, c[0x0][0x358] ;  /* 0x00006b00ff0477ac */ /* 0x000e220008000a00 */
[----:B------:R-:W-:Y:S01]  /*00c0*/  ISETP.GT.U32.AND P1, PT, R2, 0x1, PT ;  /* 0x000000010200780c */ /* 0x000fe20003f24070 */
[----:B--2---:R-:W-:-:S08]  /*00d0*/  IMAD R7, R7, UR6, R2 ;  /* 0x0000000607077c24 */ /* 0x004fd0000f8e0202 */
[----:B------:R2:W-:Y:S01]  /*00e0*/  @!P0 STS [R0], RZ ;  /* 0x000000ff00008388 */ /* 0x0005e20000000800 */
[----:B------:R-:W-:Y:S01]  /*00f0*/  BAR.SYNC.DEFER_BLOCKING 0x0 ;  /* 0x0000000000007b1d */ /* 0x000fe20000010000 */
[C---:B------:R-:W-:Y:S01]  /*0100*/  ISETP.GT.AND P0, PT, R7.reuse, 0x9, PT ;  /* 0x000000090700780c */ /* 0x040fe20003f04270 */
[----:B-1----:R-:W-:-:S12]  /*0110*/  IMAD.WIDE R2, R7, 0x4, R4 ;  /* 0x0000000407027825 */ /* 0x002fd800078e0204 */
[----:B0-2---:R-:W-:Y:S05]  /*0120*/  @P0 BRA `(.L_x_1) ;  /* 0x0000000000080947 */ /* 0x005fea0003800000 */
[----:B------:R-:W2:Y:S04]  /*0130*/  LDG.E R9, desc[UR4][R2.64] ;  /* 0x0000000402097981 */ /* 0x000ea8000c1e1900 */
[----:B--2---:R0:W-:Y:S02]  /*0140*/  STS [R0+0x8], R9 ;  /* 0x0000080900007388 */ /* 0x0041e40000000800 */
.L_x_1:
[----:B------:R-:W-:Y:S05]  /*0150*/  BSYNC.RECONVERGENT B0 ;  /* 0x0000000000007941 */ /* 0x000fea0003800200 */
.L_x_0:
[----:B------:R-:W-:Y:S04]  /*0160*/  BSSY.RECONVERGENT B0, `(.L_x_2) ;  /* 0x0000012000007945 */ /* 0x000fe80003800200 */
[----:B------:R-:W-:Y:S05]  /*0170*/  @P1 BRA `(.L_x_3) ;  /* 0x0000000000401947 */ /* 0x000fea0003800000 */
[----:B------:R-:W-:Y:S01]  /*0180*/  ISETP.GT.AND P1, PT, R7, 0x1, PT ;  /* 0x000000010700780c */ /* 0x000fe20003f24270 */
[----:B------:R-:W-:-:S12]  /*0190*/  BSSY.RELIABLE B1, `(.L_x_4) ;  /* 0x000000a000017945 */ /* 0x000fd80003800100 */
[----:B------:R1:W-:Y:S01]  /*01a0*/  @!P1 STS [R0], RZ ;  /* 0x000000ff00009388 */ /* 0x0003e20000000800 */
[----:B------:R-:W-:Y:S05]  /*01b0*/  @!P1 BRA `(.L_x_5) ;  /* 0x00000000001c9947 */ /* 0x000fea0003800000 */
[----:B0-----:R-:W-:-:S04]  /*01c0*/  VIADD R9, R7, 0xfffffffe ;  /* 0xfffffffe07097836 */ /* 0x001fc80000000000 */
[----:B------:R-:W-:-:S06]  /*01d0*/  IMAD.WIDE.U32 R4, R9, 0x4, R4 ;  /* 0x0000000409047825 */ /* 0x000fcc00078e0004 */
[----:B------:R-:W2:Y:S01]  /*01e0*/  LDG.E R5, desc[UR4][R4.64] ;  /* 0x0000000404057981 */ /* 0x000ea2000c1e1900 */
[----:B------:R-:W-:-:S13]  /*01f0*/  ISETP.GT.U32.AND P1, PT, R7, 0x4, PT ;  /* 0x000000040700780c */ /* 0x000fda0003f24070 */
[----:B------:R-:W-:Y:S05]  /*0200*/  @P1 BREAK.RELIABLE B1 ;  /* 0x0000000000011942 */ /* 0x000fea0003800100 */
[----:B--2---:R2:W-:Y:S01]  /*0210*/  STS [R0], R5 ;  /* 0x0000000500007388 */ /* 0x0045e20000000800 */
[----:B------:R-:W-:Y:S05]  /*0220*/  @P1 BRA `(.L_x_6) ;  /* 0x0000000000101947 */ /* 0x000fea0003800000 */
.L_x_5:
[----:B------:R-:W-:Y:S05]  /*0230*/  BSYNC.RELIABLE B1 ;  /* 0x0000000000017941 */ /* 0x000fea0003800100 */
.L_x_4:
[----:B------:R-:W3:Y:S04]  /*0240*/  LDG.E R3, desc[UR4][R2.64+0x14] ;  /* 0x0000140402037981 */ /* 0x000ee8000c1e1900 */
[----:B---3--:R4:W-:Y:S01]  /*0250*/  STS [R0+0x1c], R3 ;  /* 0x00001c0300007388 */ /* 0x0089e20000000800 */
[----:B------:R-:W-:Y:S05]  /*0260*/  BRA `(.L_x_3) ;  /* 0x0000000000047947 */ /* 0x000fea0003800000 */
.L_x_6:
[----:B------:R3:W-:Y:S02]  /*0270*/  STS [R0+0x1c], RZ ;  /* 0x00001cff00007388 */ /* 0x0007e40000000800 */
.L_x_3:
[----:B------:R-:W-:Y:S05]  /*0280*/  BSYNC.RECONVERGENT B0 ;  /* 0x0000000000007941 */ /* 0x000fea0003800200 */
.L_x_2:
[----:B------:R-:W-:Y:S05]  /*0290*/  WARPSYNC.ALL ;  /* 0x0000000000007948 */ /* 0x000fea0003800000 */
[----:B------:R-:W-:Y:S06]  /*02a0*/  BAR.SYNC.DEFER_BLOCKING 0x0 ;  /* 0x0000000000007b1d */ /* 0x000fec0000010000 */
[----:B------:R-:W-:Y:S05]  /*02b0*/  @P0 EXIT ;  /* 0x000000000000094d */ /* 0x000fea0003800000 */
[----:B------:R-:W-:Y:S01]  /*02c0*/  LDS R4, [R0] ;  /* 0x0000000000047984 */ /* 0x000fe20000000800 */
[----:B----4-:R-:W4:Y:S03]  /*02d0*/  LDC.64 R2, c[0x0][0x388] ;  /* 0x0000e200ff027b82 */ /* 0x010f260000000a00 */
[----:B--2---:R-:W-:Y:S04]  /*02e0*/  LDS R5, [R0+0x4] ;  /* 0x0000040000057984 */ /* 0x004fe80000000800 */
[----:B------:R-:W2:Y:S04]  /*02f0*/  LDS R6, [R0+0x8] ;  /* 0x0000080000067984 */ /* 0x000ea80000000800 */
[----:B------:R-:W-:Y:S04]  /*0300*/  LDS R8, [R0+0xc] ;  /* 0x00000c0000087984 */ /* 0x000fe80000000800 */
[----:B0-----:R-:W0:Y:S01]  /*0310*/  LDS R9, [R0+0x10] ;  /* 0x0000100000097984 */ /* 0x001e220000000800 */
[----:B----4-:R-:W-:Y:S01]  /*0320*/  IMAD.WIDE R2, R7, 0x4, R2 ;  /* 0x0000000407027825 */ /* 0x010fe200078e0202 */
[----:B--2---:R-:W-:-:S04]  /*0330*/  IADD3 R4, PT, PT, R6, R5, R4 ;  /* 0x0000000506047210 */ /* 0x004fc80007ffe004 */
[----:B0-----:R-:W-:-:S05]  /*0340*/  IADD3 R9, PT, PT, R9, R8, R4 ;  /* 0x0000000809097210 */ /* 0x001fca0007ffe004 */
[----:B------:R-:W-:Y:S01]  /*0350*/  STG.E desc[UR4][R2.64], R9 ;  /* 0x0000000902007986 */ /* 0x000fe2000c101904 */
[----:B------:R-:W-:Y:S05]  /*0360*/  EXIT ;  /* 0x000000000000794d */ /* 0x000fea0003800000 */
.L_x_7:
[----:B------:R-:W-:-:S00]  /*0370*/  BRA `(.L_x_7) ;  /* 0xfffffffc00fc7947 */ /* 0x000fc0000383ffff */
[----:B------:R-:W-:-:S00]  /*0380*/  NOP ;  /* 0x0000000000007918 */ /* 0x000fc00000000000 */
[----:B------:R-:W-:-:S00]  /*0390*/  NOP ;  /* 0x0000000000007918 */ /* 0x000fc00000000000 */
[----:B------:R-:W-:-:S00]  /*03a0*/  NOP ;  /* 0x0000000000007918 */ /* 0x000fc00000000000 */
[----:B------:R-:W-:-:S00]  /*03b0*/  NOP ;  /* 0x0000000000007918 */ /* 0x000fc00000000000 */
[----:B------:R-:W-:-:S00]  /*03c0*/  NOP ;  /* 0x0000000000007918 */ /* 0x000fc00000000000 */
[----:B------:R-:W-:-:S00]  /*03d0*/  NOP ;  /* 0x0000000000007918 */ /* 0x000fc00000000000 */
[----:B------:R-:W-:-:S00]  /*03e0*/  NOP ;  /* 0x0000000000007918 */ /* 0x000fc00000000000 */
[----:B------:R-:W-:-:S00]  /*03f0*/  NOP ;  /* 0x0000000000007918 */ /* 0x000fc00000000000 */
.L_x_8:


//--------------------- .nv.shared._Z10stencil_1dPiS_ --------------------------
	.section	.nv.shared._Z10stencil_1dPiS_,"aw",@nobits
	.sectionflags	@""
	.align	4
.nv.shared._Z10stencil_1dPiS_:
	.zero		1060


//--------------------- .nv.shared.reserved.0     --------------------------
	.section	.nv.shared.reserved.0,"aw",@nobits
	.weak		__nv_reservedSMEM_offset_0_alias
	.size		__nv_reservedSMEM_offset_0_alias, 0, 64
	.other		__nv_reservedSMEM_offset_0_alias,@"STO_CUDA_RESERVED_SHARED STV_DEFAULT"
__nv_reservedSMEM_offset_0_alias:
	.zero		0
	.zero		64


//--------------------- .nv.constant0._Z10stencil_1dPiS_ --------------------------
	.section	.nv.constant0._Z10stencil_1dPiS_,"a",@progbits
	.sectionflags	@""
	.align	4
.nv.constant0._Z10stencil_1dPiS_:
	.zero		912


//--------------------- SYMBOLS --------------------------

	.type		.nv.reservedSmem.offset0,@object
	.size		.nv.reservedSmem.offset0,0x4
	.type		.nv.reservedSmem.cap,@object
	.size		.nv.reservedSmem.cap,0x4
